//
// Generated by NVIDIA NVVM Compiler
//
// Compiler Build ID: CL-36424714
// Cuda compilation tools, release 13.0, V13.0.88
// Based on NVVM 20.0.0
//

.version 9.0
.target sm_100
.address_size 64

	// .globl	_Z28logistic_nll_loss_fwd_kernelPKfjPKjS0_PfS3_

.visible .entry _Z28logistic_nll_loss_fwd_kernelPKfjPKjS0_PfS3_(
	.param .u64 .ptr .align 1 _Z28logistic_nll_loss_fwd_kernelPKfjPKjS0_PfS3__param_0,
	.param .u32 _Z28logistic_nll_loss_fwd_kernelPKfjPKjS0_PfS3__param_1,
	.param .u64 .ptr .align 1 _Z28logistic_nll_loss_fwd_kernelPKfjPKjS0_PfS3__param_2,
	.param .u64 .ptr .align 1 _Z28logistic_nll_loss_fwd_kernelPKfjPKjS0_PfS3__param_3,
	.param .u64 .ptr .align 1 _Z28logistic_nll_loss_fwd_kernelPKfjPKjS0_PfS3__param_4,
	.param .u64 .ptr .align 1 _Z28logistic_nll_loss_fwd_kernelPKfjPKjS0_PfS3__param_5
)
{
	.reg .pred 	%p<9>;
	.reg .b32 	%r<17>;
	.reg .b32 	%f<66>;
	.reg .b64 	%rd<17>;

	ld.param.u64 	%rd1, [_Z28logistic_nll_loss_fwd_kernelPKfjPKjS0_PfS3__param_0];
	ld.param.u32 	%r2, [_Z28logistic_nll_loss_fwd_kernelPKfjPKjS0_PfS3__param_1];
	ld.param.u64 	%rd2, [_Z28logistic_nll_loss_fwd_kernelPKfjPKjS0_PfS3__param_2];
	ld.param.u64 	%rd3, [_Z28logistic_nll_loss_fwd_kernelPKfjPKjS0_PfS3__param_3];
	ld.param.u64 	%rd4, [_Z28logistic_nll_loss_fwd_kernelPKfjPKjS0_PfS3__param_4];
	ld.param.u64 	%rd5, [_Z28logistic_nll_loss_fwd_kernelPKfjPKjS0_PfS3__param_5];
	mov.u32 	%r3, %tid.x;
	mov.u32 	%r4, %ctaid.x;
	mov.u32 	%r5, %ntid.x;
	mad.lo.s32 	%r1, %r4, %r5, %r3;
	setp.ge.u32 	%p1, %r1, %r2;
	@%p1 bra 	$L__BB0_2;
	cvta.to.global.u64 	%rd6, %rd1;
	cvta.to.global.u64 	%rd7, %rd2;
	cvta.to.global.u64 	%rd8, %rd3;
	cvta.to.global.u64 	%rd9, %rd4;
	cvta.to.global.u64 	%rd10, %rd5;
	mul.wide.u32 	%rd11, %r1, 4;
	add.s64 	%rd12, %rd6, %rd11;
	ld.global.f32 	%f1, [%rd12];
	fma.rn.f32 	%f2, %f1, 0fBBBB989D, 0f3F000000;
	cvt.sat.f32.f32 	%f3, %f2;
	mov.f32 	%f4, 0f4B400001;
	mov.f32 	%f5, 0f437C0000;
	fma.rm.f32 	%f6, %f3, %f5, %f4;
	add.f32 	%f7, %f6, 0fCB40007F;
	neg.f32 	%f8, %f7;
	fma.rn.f32 	%f9, %f1, 0fBFB8AA3B, %f8;
	fma.rn.f32 	%f10, %f1, 0fB2A57060, %f9;
	mov.b32 	%r6, %f6;
	shl.b32 	%r7, %r6, 23;
	mov.b32 	%f11, %r7;
	ex2.approx.ftz.f32 	%f12, %f10;
	fma.rn.f32 	%f13, %f12, %f11, 0f3F800000;
	rcp.rn.f32 	%f14, %f13;
	add.s64 	%rd13, %rd7, %rd11;
	ld.global.u32 	%r8, [%rd13];
	setp.ne.s32 	%p2, %r8, 0;
	selp.f32 	%f15, 0f3F800000, 0f00000000, %p2;
	add.s64 	%rd14, %rd8, %rd11;
	ld.global.f32 	%f16, [%rd14];
	neg.f32 	%f17, %f16;
	mov.f32 	%f18, 0f3F800000;
	sub.f32 	%f19, %f18, %f15;
	sub.f32 	%f20, %f18, %f14;
	setp.lt.f32 	%p3, %f20, 0f00800000;
	mul.f32 	%f21, %f20, 0f4B000000;
	selp.f32 	%f22, %f21, %f20, %p3;
	selp.f32 	%f23, 0fC1B80000, 0f00000000, %p3;
	mov.b32 	%r9, %f22;
	add.s32 	%r10, %r9, -1059760811;
	and.b32  	%r11, %r10, -8388608;
	sub.s32 	%r12, %r9, %r11;
	mov.b32 	%f24, %r12;
	cvt.rn.f32.s32 	%f25, %r11;
	fma.rn.f32 	%f26, %f25, 0f34000000, %f23;
	add.f32 	%f27, %f24, 0fBF800000;
	fma.rn.f32 	%f28, %f27, 0fBE055027, 0f3E1039F6;
	fma.rn.f32 	%f29, %f28, %f27, 0fBDF8CDCC;
	fma.rn.f32 	%f30, %f29, %f27, 0f3E0F2955;
	fma.rn.f32 	%f31, %f30, %f27, 0fBE2AD8B9;
	fma.rn.f32 	%f32, %f31, %f27, 0f3E4CED0B;
	fma.rn.f32 	%f33, %f32, %f27, 0fBE7FFF22;
	fma.rn.f32 	%f34, %f33, %f27, 0f3EAAAA78;
	fma.rn.f32 	%f35, %f34, %f27, 0fBF000000;
	mul.f32 	%f36, %f27, %f35;
	fma.rn.f32 	%f37, %f36, %f27, %f27;
	fma.rn.f32 	%f38, %f26, 0f3F317218, %f37;
	setp.gt.u32 	%p4, %r9, 2139095039;
	fma.rn.f32 	%f39, %f22, 0f7F800000, 0f7F800000;
	selp.f32 	%f40, %f39, %f38, %p4;
	setp.eq.f32 	%p5, %f22, 0f00000000;
	selp.f32 	%f41, 0fFF800000, %f40, %p5;
	mul.f32 	%f42, %f19, %f41;
	setp.lt.f32 	%p6, %f14, 0f00800000;
	mul.f32 	%f43, %f14, 0f4B000000;
	selp.f32 	%f44, %f43, %f14, %p6;
	selp.f32 	%f45, 0fC1B80000, 0f00000000, %p6;
	mov.b32 	%r13, %f44;
	add.s32 	%r14, %r13, -1059760811;
	and.b32  	%r15, %r14, -8388608;
	sub.s32 	%r16, %r13, %r15;
	mov.b32 	%f46, %r16;
	cvt.rn.f32.s32 	%f47, %r15;
	fma.rn.f32 	%f48, %f47, 0f34000000, %f45;
	add.f32 	%f49, %f46, 0fBF800000;
	fma.rn.f32 	%f50, %f49, 0fBE055027, 0f3E1039F6;
	fma.rn.f32 	%f51, %f50, %f49, 0fBDF8CDCC;
	fma.rn.f32 	%f52, %f51, %f49, 0f3E0F2955;
	fma.rn.f32 	%f53, %f52, %f49, 0fBE2AD8B9;
	fma.rn.f32 	%f54, %f53, %f49, 0f3E4CED0B;
	fma.rn.f32 	%f55, %f54, %f49, 0fBE7FFF22;
	fma.rn.f32 	%f56, %f55, %f49, 0f3EAAAA78;
	fma.rn.f32 	%f57, %f56, %f49, 0fBF000000;
	mul.f32 	%f58, %f49, %f57;
	fma.rn.f32 	%f59, %f58, %f49, %f49;
	fma.rn.f32 	%f60, %f48, 0f3F317218, %f59;
	setp.gt.u32 	%p7, %r13, 2139095039;
	fma.rn.f32 	%f61, %f44, 0f7F800000, 0f7F800000;
	selp.f32 	%f62, %f61, %f60, %p7;
	setp.eq.f32 	%p8, %f44, 0f00000000;
	selp.f32 	%f63, 0fFF800000, %f62, %p8;
	fma.rn.f32 	%f64, %f63, %f15, %f42;
	mul.f32 	%f65, %f64, %f17;
	add.s64 	%rd15, %rd9, %rd11;
	st.global.f32 	[%rd15], %f65;
	add.s64 	%rd16, %rd10, %rd11;
	st.global.f32 	[%rd16], %f14;
$L__BB0_2:
	ret;

}
	// .globl	_Z28logistic_nll_loss_bwd_kernelPKfjPKjS0_Pf
.visible .entry _Z28logistic_nll_loss_bwd_kernelPKfjPKjS0_Pf(
	.param .u64 .ptr .align 1 _Z28logistic_nll_loss_bwd_kernelPKfjPKjS0_Pf_param_0,
	.param .u32 _Z28logistic_nll_loss_bwd_kernelPKfjPKjS0_Pf_param_1,
	.param .u64 .ptr .align 1 _Z28logistic_nll_loss_bwd_kernelPKfjPKjS0_Pf_param_2,
	.param .u64 .ptr .align 1 _Z28logistic_nll_loss_bwd_kernelPKfjPKjS0_Pf_param_3,
	.param .u64 .ptr .align 1 _Z28logistic_nll_loss_bwd_kernelPKfjPKjS0_Pf_param_4
)
{
	.reg .pred 	%p<3>;
	.reg .b32 	%r<9>;
	.reg .b32 	%f<19>;
	.reg .b64 	%rd<14>;

	ld.param.u64 	%rd1, [_Z28logistic_nll_loss_bwd_kernelPKfjPKjS0_Pf_param_0];
	ld.param.u32 	%r2, [_Z28logistic_nll_loss_bwd_kernelPKfjPKjS0_Pf_param_1];
	ld.param.u64 	%rd2, [_Z28logistic_nll_loss_bwd_kernelPKfjPKjS0_Pf_param_2];
	ld.param.u64 	%rd3, [_Z28logistic_nll_loss_bwd_kernelPKfjPKjS0_Pf_param_3];
	ld.param.u64 	%rd4, [_Z28logistic_nll_loss_bwd_kernelPKfjPKjS0_Pf_param_4];
	mov.u32 	%r3, %tid.x;
	mov.u32 	%r4, %ctaid.x;
	mov.u32 	%r5, %ntid.x;
	mad.lo.s32 	%r1, %r4, %r5, %r3;
	setp.ge.u32 	%p1, %r1, %r2;
	@%p1 bra 	$L__BB1_2;
	cvta.to.global.u64 	%rd5, %rd1;
	cvta.to.global.u64 	%rd6, %rd2;
	cvta.to.global.u64 	%rd7, %rd3;
	cvta.to.global.u64 	%rd8, %rd4;
	mul.wide.u32 	%rd9, %r1, 4;
	add.s64 	%rd10, %rd5, %rd9;
	ld.global.f32 	%f1, [%rd10];
	fma.rn.f32 	%f2, %f1, 0fBBBB989D, 0f3F000000;
	cvt.sat.f32.f32 	%f3, %f2;
	mov.f32 	%f4, 0f4B400001;
	mov.f32 	%f5, 0f437C0000;
	fma.rm.f32 	%f6, %f3, %f5, %f4;
	add.f32 	%f7, %f6, 0fCB40007F;
	neg.f32 	%f8, %f7;
	fma.rn.f32 	%f9, %f1, 0fBFB8AA3B, %f8;
	fma.rn.f32 	%f10, %f1, 0fB2A57060, %f9;
	mov.b32 	%r6, %f6;
	shl.b32 	%r7, %r6, 23;
	mov.b32 	%f11, %r7;
	ex2.approx.ftz.f32 	%f12, %f10;
	fma.rn.f32 	%f13, %f12, %f11, 0f3F800000;
	rcp.rn.f32 	%f14, %f13;
	add.s64 	%rd11, %rd6, %rd9;
	ld.global.u32 	%r8, [%rd11];
	setp.ne.s32 	%p2, %r8, 0;
	selp.f32 	%f15, 0f3F800000, 0f00000000, %p2;
	add.s64 	%rd12, %rd7, %rd9;
	ld.global.f32 	%f16, [%rd12];
	sub.f32 	%f17, %f14, %f15;
	mul.f32 	%f18, %f16, %f17;
	add.s64 	%rd13, %rd8, %rd9;
	st.global.f32 	[%rd13], %f18;
$L__BB1_2:
	ret;

}


// ===== COMPILED SASS (sm_100) =====

	.target	sm_100

	.elftype	@"ET_EXEC"


//--------------------- .note.nv.tkinfo           --------------------------
	.section	.note.nv.tkinfo,"",@"SHT_NOTE"
	.sectionflags	@"SHF_NOTE_NV_TKINFO"
	.tkinfo
        /*0018*/ 	.word	0x00000002
        /*0030*/ 	.string	""
        /*0030*/ 	.string	"ptxas"
        /*0030*/ 	.string	"Cuda compilation tools, release 13.0, V13.0.88"
        /*0030*/ 	.string	"Build cuda_13.0.r13.0/compiler.36424714_0"
        /*0030*/ 	.string	"-arch sm_100 -m 64 "



//--------------------- .note.nv.cuinfo           --------------------------
	.section	.note.nv.cuinfo,"",@"SHT_NOTE"
	.sectionflags	@"SHF_NOTE_NV_CUINFO"
        /*0018*/ 	.short	0x0002
        /*001a*/ 	.short	0x0064
        /*001c*/ 	.short	0x0082
	.zero		2


//--------------------- .nv.info                  --------------------------
	.section	.nv.info,"",@"SHT_CUDA_INFO"
	.align	4


	//----- nvinfo : EIATTR_REGCOUNT
	.align		4
        /*0000*/ 	.byte	0x04, 0x2f
        /*0002*/ 	.short	(.L_1 - .L_0)
	.align		4
.L_0:
        /*0004*/ 	.word	index@(_Z28logistic_nll_loss_fwd_kernelPKfjPKjS0_PfS3_)
        /*0008*/ 	.word	0x00000012


	//----- nvinfo : EIATTR_FRAME_SIZE
	.align		4
.L_1:
        /*000c*/ 	.byte	0x04, 0x11
        /*000e*/ 	.short	(.L_3 - .L_2)
	.align		4
.L_2:
        /*0010*/ 	.word	index@($__internal_1_$__cuda_sm20_rcp_rn_f32_slowpath)
        /*0014*/ 	.word	0x00000000


	//----- nvinfo : EIATTR_FRAME_SIZE
	.align		4
.L_3:
        /*0018*/ 	.byte	0x04, 0x11
        /*001a*/ 	.short	(.L_5 - .L_4)
	.align		4
.L_4:
        /*001c*/ 	.word	index@(_Z28logistic_nll_loss_fwd_kernelPKfjPKjS0_PfS3_)
        /*0020*/ 	.word	0x00000000


	//----- nvinfo : EIATTR_REGCOUNT
	.align		4
.L_5:
        /*0024*/ 	.byte	0x04, 0x2f
        /*0026*/ 	.short	(.L_7 - .L_6)
	.align		4
.L_6:
        /*0028*/ 	.word	index@(_Z28logistic_nll_loss_bwd_kernelPKfjPKjS0_Pf)
        /*002c*/ 	.word	0x0000000e


	//----- nvinfo : EIATTR_FRAME_SIZE
	.align		4
.L_7:
        /*0030*/ 	.byte	0x04, 0x11
        /*0032*/ 	.short	(.L_9 - .L_8)
	.align		4
.L_8:
        /*0034*/ 	.word	index@($__internal_0_$__cuda_sm20_rcp_rn_f32_slowpath)
        /*0038*/ 	.word	0x00000000


	//----- nvinfo : EIATTR_FRAME_SIZE
	.align		4
.L_9:
        /*003c*/ 	.byte	0x04, 0x11
        /*003e*/ 	.short	(.L_11 - .L_10)
	.align		4
.L_10:
        /*0040*/ 	.word	index@(_Z28logistic_nll_loss_bwd_kernelPKfjPKjS0_Pf)
        /*0044*/ 	.word	0x00000000


	//----- nvinfo : EIATTR_MIN_STACK_SIZE
	.align		4
.L_11:
        /*0048*/ 	.byte	0x04, 0x12
        /*004a*/ 	.short	(.L_13 - .L_12)
	.align		4
.L_12:
        /*004c*/ 	.word	index@(_Z28logistic_nll_loss_bwd_kernelPKfjPKjS0_Pf)
        /*0050*/ 	.word	0x00000000


	//----- nvinfo : EIATTR_MIN_STACK_SIZE
	.align		4
.L_13:
        /*0054*/ 	.byte	0x04, 0x12
        /*0056*/ 	.short	(.L_15 - .L_14)
	.align		4
.L_14:
        /*0058*/ 	.word	index@(_Z28logistic_nll_loss_fwd_kernelPKfjPKjS0_PfS3_)
        /*005c*/ 	.word	0x00000000
.L_15:


//--------------------- .nv.compat                --------------------------
	.section	.nv.compat,"",@"SHT_CUDA_COMPAT_INFO"
	.align	4
        /*0000*/ 	.byte	0x02, 0x09, 0x00, 0x00, 0x02, 0x02, 0x01, 0x00, 0x02, 0x05, 0x05, 0x00, 0x03, 0x07, 0x01, 0x01
        /*0010*/ 	.byte	0x02, 0x03, 0x00, 0x00, 0x02, 0x06, 0x01, 0x00, 0x04, 0x0b, 0x08, 0x00, 0x01, 0x00, 0x00, 0x00
        /*0020*/ 	.byte	0x00, 0x00, 0x00, 0x00


//--------------------- .nv.info._Z28logistic_nll_loss_bwd_kernelPKfjPKjS0_Pf --------------------------
	.section	.nv.info._Z28logistic_nll_loss_bwd_kernelPKfjPKjS0_Pf,"",@"SHT_CUDA_INFO"
	.sectionflags	@""
	.align	4


	//----- nvinfo : EIATTR_CUDA_API_VERSION
	.align		4
        /*0000*/ 	.byte	0x04, 0x37
        /*0002*/ 	.short	(.L_17 - .L_16)
.L_16:
        /*0004*/ 	.word	0x00000082


	//----- nvinfo : EIATTR_KPARAM_INFO
	.align		4
.L_17:
        /*0008*/ 	.byte	0x04, 0x17
        /*000a*/ 	.short	(.L_19 - .L_18)
.L_18:
        /*000c*/ 	.word	0x00000000
        /*0010*/ 	.short	0x0004
        /*0012*/ 	.short	0x0020
        /*0014*/ 	.byte	0x00, 0xf5, 0x21, 0x00


	//----- nvinfo : EIATTR_KPARAM_INFO
	.align		4
.L_19:
        /*0018*/ 	.byte	0x04, 0x17
        /*001a*/ 	.short	(.L_21 - .L_20)
.L_20:
        /*001c*/ 	.word	0x00000000
        /*0020*/ 	.short	0x0003
        /*0022*/ 	.short	0x0018
        /*0024*/ 	.byte	0x00, 0xf5, 0x21, 0x00


	//----- nvinfo : EIATTR_KPARAM_INFO
	.align		4
.L_21:
        /*0028*/ 	.byte	0x04, 0x17
        /*002a*/ 	.short	(.L_23 - .L_22)
.L_22:
        /*002c*/ 	.word	0x00000000
        /*0030*/ 	.short	0x0002
        /*0032*/ 	.short	0x0010
        /*0034*/ 	.byte	0x00, 0xf5, 0x21, 0x00


	//----- nvinfo : EIATTR_KPARAM_INFO
	.align		4
.L_23:
        /*0038*/ 	.byte	0x04, 0x17
        /*003a*/ 	.short	(.L_25 - .L_24)
.L_24:
        /*003c*/ 	.word	0x00000000
        /*0040*/ 	.short	0x0001
        /*0042*/ 	.short	0x0008
        /*0044*/ 	.byte	0x00, 0xf0, 0x11, 0x00


	//----- nvinfo : EIATTR_KPARAM_INFO
	.align		4
.L_25:
        /*0048*/ 	.byte	0x04, 0x17
        /*004a*/ 	.short	(.L_27 - .L_26)
.L_26:
        /*004c*/ 	.word	0x00000000
        /*0050*/ 	.short	0x0000
        /*0052*/ 	.short	0x0000
        /*0054*/ 	.byte	0x00, 0xf5, 0x21, 0x00


	//----- nvinfo : EIATTR_SPARSE_MMA_MASK
	.align		4
.L_27:
        /*0058*/ 	.byte	0x03, 0x50
        /*005a*/ 	.short	0x0000


	//----- nvinfo : EIATTR_MAXREG_COUNT
	.align		4
        /*005c*/ 	.byte	0x03, 0x1b
        /*005e*/ 	.short	0x00ff


	//----- nvinfo : EIATTR_MERCURY_ISA_VERSION
	.align		4
        /*0060*/ 	.byte	0x03, 0x5f
        /*0062*/ 	.short	0x0101


	//----- nvinfo : EIATTR_VRC_CTA_INIT_COUNT
	.align		4
        /*0064*/ 	.byte	0x02, 0x4a
	.zero		1
	.zero		1


	//----- nvinfo : EIATTR_EXIT_INSTR_OFFSETS
	.align		4
        /*0068*/ 	.byte	0x04, 0x1c
        /*006a*/ 	.short	(.L_29 - .L_28)


	//   ....[0]....
.L_28:
        /*006c*/ 	.word	0x00000070


	//   ....[1]....
        /*0070*/ 	.word	0x00000300


	//----- nvinfo : EIATTR_CRS_STACK_SIZE
	.align		4
.L_29:
        /*0074*/ 	.byte	0x04, 0x1e
        /*0076*/ 	.short	(.L_31 - .L_30)
.L_30:
        /*0078*/ 	.word	0x00000000


	//----- nvinfo : EIATTR_CBANK_PARAM_SIZE
	.align		4
.L_31:
        /*007c*/ 	.byte	0x03, 0x19
        /*007e*/ 	.short	0x0028


	//----- nvinfo : EIATTR_PARAM_CBANK
	.align		4
        /*0080*/ 	.byte	0x04, 0x0a
        /*0082*/ 	.short	(.L_33 - .L_32)
	.align		4
.L_32:
        /*0084*/ 	.word	index@(.nv.constant0._Z28logistic_nll_loss_bwd_kernelPKfjPKjS0_Pf)
        /*0088*/ 	.short	0x0380
        /*008a*/ 	.short	0x0028


	//----- nvinfo : EIATTR_SW_WAR
	.align		4
.L_33:
        /*008c*/ 	.byte	0x04, 0x36
        /*008e*/ 	.short	(.L_35 - .L_34)
.L_34:
        /*0090*/ 	.word	0x00000008
.L_35:


//--------------------- .nv.info._Z28logistic_nll_loss_fwd_kernelPKfjPKjS0_PfS3_ --------------------------
	.section	.nv.info._Z28logistic_nll_loss_fwd_kernelPKfjPKjS0_PfS3_,"",@"SHT_CUDA_INFO"
	.sectionflags	@""
	.align	4


	//----- nvinfo : EIATTR_CUDA_API_VERSION
	.align		4
        /*0000*/ 	.byte	0x04, 0x37
        /*0002*/ 	.short	(.L_37 - .L_36)
.L_36:
        /*0004*/ 	.word	0x00000082


	//----- nvinfo : EIATTR_KPARAM_INFO
	.align		4
.L_37:
        /*0008*/ 	.byte	0x04, 0x17
        /*000a*/ 	.short	(.L_39 - .L_38)
.L_38:
        /*000c*/ 	.word	0x00000000
        /*0010*/ 	.short	0x0005
        /*0012*/ 	.short	0x0028
        /*0014*/ 	.byte	0x00, 0xf5, 0x21, 0x00


	//----- nvinfo : EIATTR_KPARAM_INFO
	.align		4
.L_39:
        /*0018*/ 	.byte	0x04, 0x17
        /*001a*/ 	.short	(.L_41 - .L_40)
.L_40:
        /*001c*/ 	.word	0x00000000
        /*0020*/ 	.short	0x0004
        /*0022*/ 	.short	0x0020
        /*0024*/ 	.byte	0x00, 0xf5, 0x21, 0x00


	//----- nvinfo : EIATTR_KPARAM_INFO
	.align		4
.L_41:
        /*0028*/ 	.byte	0x04, 0x17
        /*002a*/ 	.short	(.L_43 - .L_42)
.L_42:
        /*002c*/ 	.word	0x00000000
        /*0030*/ 	.short	0x0003
        /*0032*/ 	.short	0x0018
        /*0034*/ 	.byte	0x00, 0xf5, 0x21, 0x00


	//----- nvinfo : EIATTR_KPARAM_INFO
	.align		4
.L_43:
        /*0038*/ 	.byte	0x04, 0x17
        /*003a*/ 	.short	(.L_45 - .L_44)
.L_44:
        /*003c*/ 	.word	0x00000000
        /*0040*/ 	.short	0x0002
        /*0042*/ 	.short	0x0010
        /*0044*/ 	.byte	0x00, 0xf5, 0x21, 0x00


	//----- nvinfo : EIATTR_KPARAM_INFO
	.align		4
.L_45:
        /*0048*/ 	.byte	0x04, 0x17
        /*004a*/ 	.short	(.L_47 - .L_46)
.L_46:
        /*004c*/ 	.word	0x00000000
        /*0050*/ 	.short	0x0001
        /*0052*/ 	.short	0x0008
        /*0054*/ 	.byte	0x00, 0xf0, 0x11, 0x00


	//----- nvinfo : EIATTR_KPARAM_INFO
	.align		4
.L_47:
        /*0058*/ 	.byte	0x04, 0x17
        /*005a*/ 	.short	(.L_49 - .L_48)
.L_48:
        /*005c*/ 	.word	0x00000000
        /*0060*/ 	.short	0x0000
        /*0062*/ 	.short	0x0000
        /*0064*/ 	.byte	0x00, 0xf5, 0x21, 0x00


	//----- nvinfo : EIATTR_SPARSE_MMA_MASK
	.align		4
.L_49:
        /*0068*/ 	.byte	0x03, 0x50
        /*006a*/ 	.short	0x0000


	//----- nvinfo : EIATTR_MAXREG_COUNT
	.align		4
        /*006c*/ 	.byte	0x03, 0x1b
        /*006e*/ 	.short	0x00ff


	//----- nvinfo : EIATTR_MERCURY_ISA_VERSION
	.align		4
        /*0070*/ 	.byte	0x03, 0x5f
        /*0072*/ 	.short	0x0101


	//----- nvinfo : EIATTR_VRC_CTA_INIT_COUNT
	.align		4
        /*0074*/ 	.byte	0x02, 0x4a
	.zero		1
	.zero		1


	//----- nvinfo : EIATTR_EXIT_INSTR_OFFSETS
	.align		4
        /*0078*/ 	.byte	0x04, 0x1c
        /*007a*/ 	.short	(.L_51 - .L_50)


	//   ....[0]....
.L_50:
        /*007c*/ 	.word	0x00000070


	//   ....[1]....
        /*0080*/ 	.word	0x00000690


	//----- nvinfo : EIATTR_CRS_STACK_SIZE
	.align		4
.L_51:
        /*0084*/ 	.byte	0x04, 0x1e
        /*0086*/ 	.short	(.L_53 - .L_52)
.L_52:
        /*0088*/ 	.word	0x00000000


	//----- nvinfo : EIATTR_CBANK_PARAM_SIZE
	.align		4
.L_53:
        /*008c*/ 	.byte	0x03, 0x19
        /*008e*/ 	.short	0x0030


	//----- nvinfo : EIATTR_PARAM_CBANK
	.align		4
        /*0090*/ 	.byte	0x04, 0x0a
        /*0092*/ 	.short	(.L_55 - .L_54)
	.align		4
.L_54:
        /*0094*/ 	.word	index@(.nv.constant0._Z28logistic_nll_loss_fwd_kernelPKfjPKjS0_PfS3_)
        /*0098*/ 	.short	0x0380
        /*009a*/ 	.short	0x0030


	//----- nvinfo : EIATTR_SW_WAR
	.align		4
.L_55:
        /*009c*/ 	.byte	0x04, 0x36
        /*009e*/ 	.short	(.L_57 - .L_56)
.L_56:
        /*00a0*/ 	.word	0x00000008
.L_57:


//--------------------- .nv.callgraph             --------------------------
	.section	.nv.callgraph,"",@"SHT_CUDA_CALLGRAPH"
	.align	4
	.sectionentsize	8
	.align		4
        /*0000*/ 	.word	0x00000000
	.align		4
        /*0004*/ 	.word	0xffffffff
	.align		4
        /*0008*/ 	.word	0x00000000
	.align		4
        /*000c*/ 	.word	0xfffffffe
	.align		4
        /*0010*/ 	.word	0x00000000
	.align		4
        /*0014*/ 	.word	0xfffffffd
	.align		4
        /*0018*/ 	.word	0x00000000
	.align		4
        /*001c*/ 	.word	0xfffffffc


//--------------------- .text._Z28logistic_nll_loss_bwd_kernelPKfjPKjS0_Pf --------------------------
	.section	.text._Z28logistic_nll_loss_bwd_kernelPKfjPKjS0_Pf,"ax",@progbits
	.align	128
        .global         _Z28logistic_nll_loss_bwd_kernelPKfjPKjS0_Pf
        .type           _Z28logistic_nll_loss_bwd_kernelPKfjPKjS0_Pf,@function
        .size           _Z28logistic_nll_loss_bwd_kernelPKfjPKjS0_Pf,(.L_x_16 - _Z28logistic_nll_loss_bwd_kernelPKfjPKjS0_Pf)
        .other          _Z28logistic_nll_loss_bwd_kernelPKfjPKjS0_Pf,@"STO_CUDA_ENTRY STV_DEFAULT"
_Z28logistic_nll_loss_bwd_kernelPKfjPKjS0_Pf:
.text._Z28logistic_nll_loss_bwd_kernelPKfjPKjS0_Pf:
[----:B------:R-:W-:Y:S01]  /*0000*/  LDC R1, c[0x0][0x37c] ;  /* 0x0000df00ff017b82 */ /* 0x000fe20000000800 */
[----:B------:R-:W0:Y:S07]  /*0010*/  S2R R3, SR_TID.X ;  /* 0x0000000000037919 */ /* 0x000e2e0000002100 */
[----:B------:R-:W0:Y:S01]  /*0020*/  S2UR UR4, SR_CTAID.X ;  /* 0x00000000000479c3 */ /* 0x000e220000002500 */
[----:B------:R-:W1:Y:S07]  /*0030*/  LDCU UR5, c[0x0][0x388] ;  /* 0x00007100ff0577ac */ /* 0x000e6e0008000800 */
[----:B------:R-:W0:Y:S02]  /*0040*/  LDC R0, c[0x0][0x360] ;  /* 0x0000d800ff007b82 */ /* 0x000e240000000800 */
[----:B0-----:R-:W-:-:S05]  /*0050*/  IMAD R3, R0, UR4, R3 ;  /* 0x0000000400037c24 */ /* 0x001fca000f8e0203 */
[----:B-1----:R-:W-:-:S13]  /*0060*/  ISETP.GE.U32.AND P0, PT, R3, UR5, PT ;  /* 0x0000000503007c0c */ /* 0x002fda000bf06070 */
[----:B------:R-:W-:Y:S05]  /*0070*/  @P0 EXIT ;  /* 0x000000000000094d */ /* 0x000fea0003800000 */
[----:B------:R-:W0:Y:S01]  /*0080*/  LDC.64 R4, c[0x0][0x380] ;  /* 0x0000e000ff047b82 */ /* 0x000e220000000a00 */
[----:B------:R-:W1:Y:S01]  /*0090*/  LDCU.64 UR4, c[0x0][0x358] ;  /* 0x00006b00ff0477ac */ /* 0x000e620008000a00 */
[----:B0-----:R-:W-:-:S06]  /*00a0*/  IMAD.WIDE.U32 R4, R3, 0x4, R4 ;  /* 0x0000000403047825 */ /* 0x001fcc00078e0004 */
[----:B-1----:R-:W2:Y:S01]  /*00b0*/  LDG.E R4, desc[UR4][R4.64] ;  /* 0x0000000404047981 */ /* 0x002ea2000c1e1900 */
[----:B------:R-:W-:Y:S01]  /*00c0*/  IMAD.MOV.U32 R7, RZ, RZ, 0x3bbb989d ;  /* 0x3bbb989dff077424 */ /* 0x000fe200078e00ff */
[----:B------:R-:W-:Y:S01]  /*00d0*/  BSSY.RECONVERGENT B0, `(.L_x_0) ;  /* 0x0000015000007945 */ /* 0x000fe20003800200 */
[----:B------:R-:W-:Y:S02]  /*00e0*/  IMAD.MOV.U32 R9, RZ, RZ, 0x437c0000 ;  /* 0x437c0000ff097424 */ /* 0x000fe400078e00ff */
[----:B--2---:R-:W-:-:S04]  /*00f0*/  FFMA.SAT R0, R4, -R7, 0.5 ;  /* 0x3f00000004007423 */ /* 0x004fc80000002807 */
[----:B------:R-:W-:-:S04]  /*0100*/  FFMA.RM R0, R0, R9, 12582913 ;  /* 0x4b40000100007423 */ /* 0x000fc80000004009 */
[C---:B------:R-:W-:Y:S01]  /*0110*/  FADD R7, R0.reuse, -12583039 ;  /* 0xcb40007f00077421 */ /* 0x040fe20000000000 */
[----:B------:R-:W-:-:S03]  /*0120*/  SHF.L.U32 R0, R0, 0x17, RZ ;  /* 0x0000001700007819 */ /* 0x000fc600000006ff */
[----:B------:R-:W-:-:S04]  /*0130*/  FFMA R7, R4, -1.4426950216293334961, -R7 ;  /* 0xbfb8aa3b04077823 */ /* 0x000fc80000000807 */
[----:B------:R-:W-:-:S06]  /*0140*/  FFMA R7, R4, -1.925963033500011079e-08, R7 ;  /* 0xb2a5706004077823 */ /* 0x000fcc0000000007 */
[----:B------:R-:W0:Y:S02]  /*0150*/  MUFU.EX2 R7, R7 ;  /* 0x0000000700077308 */ /* 0x000e240000000800 */
[----:B0-----:R-:W-:-:S04]  /*0160*/  FFMA R0, R0, R7, 1 ;  /* 0x3f80000000007423 */ /* 0x001fc80000000007 */
[----:B------:R-:W-:-:S05]  /*0170*/  VIADD R2, R0, 0x1800000 ;  /* 0x0180000000027836 */ /* 0x000fca0000000000 */
[----:B------:R-:W-:-:S04]  /*0180*/  LOP3.LUT R2, R2, 0x7f800000, RZ, 0xc0, !PT ;  /* 0x7f80000002027812 */ /* 0x000fc800078ec0ff */
[----:B------:R-:W-:-:S13]  /*0190*/  ISETP.GT.U32.AND P0, PT, R2, 0x1ffffff, PT ;  /* 0x01ffffff0200780c */ /* 0x000fda0003f04070 */
[----:B------:R-:W-:Y:S05]  /*01a0*/  @P0 BRA `(.L_x_1) ;  /* 0x00000000000c0947 */ /* 0x000fea0003800000 */
[----:B------:R-:W-:-:S07]  /*01b0*/  MOV R4, 0x1d0 ;  /* 0x000001d000047802 */ /* 0x000fce0000000f00 */
[----:B------:R-:W-:Y:S05]  /*01c0*/  CALL.REL.NOINC `($__internal_0_$__cuda_sm20_rcp_rn_f32_slowpath) ;  /* 0x0000000000507944 */ /* 0x000fea0003c00000 */
[----:B------:R-:W-:Y:S05]  /*01d0*/  BRA `(.L_x_2) ;  /* 0x0000000000107947 */ /* 0x000fea0003800000 */
.L_x_1:
[----:B------:R-:W0:Y:S02]  /*01e0*/  MUFU.RCP R5, R0 ;  /* 0x0000000000057308 */ /* 0x000e240000001000 */
[----:B0-----:R-:W-:-:S04]  /*01f0*/  FFMA R2, R0, R5, -1 ;  /* 0xbf80000000027423 */ /* 0x001fc80000000005 */
[----:B------:R-:W-:-:S04]  /*0200*/  FADD.FTZ R2, -R2, -RZ ;  /* 0x800000ff02027221 */ /* 0x000fc80000010100 */
[----:B------:R-:W-:-:S07]  /*0210*/  FFMA R2, R5, R2, R5 ;  /* 0x0000000205027223 */ /* 0x000fce0000000005 */
.L_x_2:
[----:B------:R-:W-:Y:S05]  /*0220*/  BSYNC.RECONVERGENT B0 ;  /* 0x0000000000007941 */ /* 0x000fea0003800200 */
.L_x_0:
[----:B------:R-:W0:Y:S08]  /*0230*/  LDC.64 R4, c[0x0][0x390] ;  /* 0x0000e400ff047b82 */ /* 0x000e300000000a00 */
[----:B------:R-:W1:Y:S08]  /*0240*/  LDC.64 R6, c[0x0][0x398] ;  /* 0x0000e600ff067b82 */ /* 0x000e700000000a00 */
[----:B------:R-:W2:Y:S01]  /*0250*/  LDC.64 R8, c[0x0][0x3a0] ;  /* 0x0000e800ff087b82 */ /* 0x000ea20000000a00 */
[----:B0-----:R-:W-:-:S06]  /*0260*/  IMAD.WIDE.U32 R4, R3, 0x4, R4 ;  /* 0x0000000403047825 */ /* 0x001fcc00078e0004 */
[----:B------:R-:W3:Y:S01]  /*0270*/  LDG.E R4, desc[UR4][R4.64] ;  /* 0x0000000404047981 */ /* 0x000ee2000c1e1900 */
[----:B-1----:R-:W-:-:S06]  /*0280*/  IMAD.WIDE.U32 R6, R3, 0x4, R6 ;  /* 0x0000000403067825 */ /* 0x002fcc00078e0006 */
[----:B------:R-:W4:Y:S01]  /*0290*/  LDG.E R6, desc[UR4][R6.64] ;  /* 0x0000000406067981 */ /* 0x000f22000c1e1900 */
[----:B---3--:R-:W-:-:S04]  /*02a0*/  ISETP.NE.AND P0, PT, R4, RZ, PT ;  /* 0x000000ff0400720c */ /* 0x008fc80003f05270 */
[----:B------:R-:W-:-:S05]  /*02b0*/  FSEL R11, RZ, 1, !P0 ;  /* 0x3f800000ff0b7808 */ /* 0x000fca0004000000 */
[----:B------:R-:W-:Y:S01]  /*02c0*/  FADD R11, -R11, R2 ;  /* 0x000000020b0b7221 */ /* 0x000fe20000000100 */
[----:B--2---:R-:W-:-:S04]  /*02d0*/  IMAD.WIDE.U32 R2, R3, 0x4, R8 ;  /* 0x0000000403027825 */ /* 0x004fc800078e0008 */
[----:B----4-:R-:W-:-:S05]  /*02e0*/  FMUL R11, R6, R11 ;  /* 0x0000000b060b7220 */ /* 0x010fca0000400000 */
[----:B------:R-:W-:Y:S01]  /*02f0*/  STG.E desc[UR4][R2.64], R11 ;  /* 0x0000000b02007986 */ /* 0x000fe2000c101904 */
[----:B------:R-:W-:Y:S05]  /*0300*/  EXIT ;  /* 0x000000000000794d */ /* 0x000fea0003800000 */
        .weak           $__internal_0_$__cuda_sm20_rcp_rn_f32_slowpath
        .type           $__internal_0_$__cuda_sm20_rcp_rn_f32_slowpath,@function
        .size           $__internal_0_$__cuda_sm20_rcp_rn_f32_slowpath,(.L_x_16 - $__internal_0_$__cuda_sm20_rcp_rn_f32_slowpath)
$__internal_0_$__cuda_sm20_rcp_rn_f32_slowpath:
[----:B------:R-:W-:Y:S01]  /*0310*/  SHF.L.U32 R2, R0, 0x1, RZ ;  /* 0x0000000100027819 */ /* 0x000fe200000006ff */
[----:B------:R-:W-:Y:S03]  /*0320*/  BSSY.RECONVERGENT B1, `(.L_x_3) ;  /* 0x0000030000017945 */ /* 0x000fe60003800200 */
[----:B------:R-:W-:-:S04]  /*0330*/  SHF.R.U32.HI R2, RZ, 0x18, R2 ;  /* 0x00000018ff027819 */ /* 0x000fc80000011602 */
[----:B------:R-:W-:-:S13]  /*0340*/  ISETP.NE.U32.AND P0, PT, R2, RZ, PT ;  /* 0x000000ff0200720c */ /* 0x000fda0003f05070 */
[----:B------:R-:W-:Y:S05]  /*0350*/  @P0 BRA `(.L_x_4) ;  /* 0x0000000000280947 */ /* 0x000fea0003800000 */
[----:B------:R-:W-:-:S05]  /*0360*/  IMAD.SHL.U32 R2, R0, 0x2, RZ ;  /* 0x0000000200027824 */ /* 0x000fca00078e00ff */
[----:B------:R-:W-:-:S13]  /*0370*/  ISETP.NE.AND P0, PT, R2, RZ, PT ;  /* 0x000000ff0200720c */ /* 0x000fda0003f05270 */
[----:B------:R-:W-:Y:S01]  /*0380*/  @P0 FFMA R6, R0, 1.84467440737095516160e+19, RZ ;  /* 0x5f80000000060823 */ /* 0x000fe200000000ff */
[----:B------:R-:W-:Y:S08]  /*0390*/  @!P0 MUFU.RCP R5, R0 ;  /* 0x0000000000058308 */ /* 0x000ff00000001000 */
[----:B------:R-:W0:Y:S02]  /*03a0*/  @P0 MUFU.RCP R7, R6 ;  /* 0x0000000600070308 */ /* 0x000e240000001000 */
[----:B0-----:R-:W-:-:S04]  /*03b0*/  @P0 FFMA R2, R6, R7, -1 ;  /* 0xbf80000006020423 */ /* 0x001fc80000000007 */
[----:B------:R-:W-:-:S04]  /*03c0*/  @P0 FADD.FTZ R2, -R2, -RZ ;  /* 0x800000ff02020221 */ /* 0x000fc80000010100 */
[----:B------:R-:W-:-:S04]  /*03d0*/  @P0 FFMA R2, R7, R2, R7 ;  /* 0x0000000207020223 */ /* 0x000fc80000000007 */
[----:B------:R-:W-:Y:S01]  /*03e0*/  @P0 FFMA R5, R2, 1.84467440737095516160e+19, RZ ;  /* 0x5f80000002050823 */ /* 0x000fe200000000ff */
[----:B------:R-:W-:Y:S06]  /*03f0*/  BRA `(.L_x_5) ;  /* 0x0000000000887947 */ /* 0x000fec0003800000 */
.L_x_4:
[----:B------:R-:W-:-:S04]  /*0400*/  IADD3 R5, PT, PT, R2, -0xfd, RZ ;  /* 0xffffff0302057810 */ /* 0x000fc80007ffe0ff */
[----:B------:R-:W-:-:S13]  /*0410*/  ISETP.GT.U32.AND P0, PT, R5, 0x1, PT ;  /* 0x000000010500780c */ /* 0x000fda0003f04070 */
[----:B------:R-:W-:Y:S05]  /*0420*/  @P0 BRA `(.L_x_6) ;  /* 0x0000000000780947 */ /* 0x000fea0003800000 */
[----:B------:R-:W-:Y:S01]  /*0430*/  LOP3.LUT R6, R0, 0x7fffff, RZ, 0xc0, !PT ;  /* 0x007fffff00067812 */ /* 0x000fe200078ec0ff */
[----:B------:R-:W-:-:S03]  /*0440*/  IMAD.MOV.U32 R10, RZ, RZ, 0x3 ;  /* 0x00000003ff0a7424 */ /* 0x000fc600078e00ff */
[----:B------:R-:W-:Y:S02]  /*0450*/  LOP3.LUT R6, R6, 0x3f800000, RZ, 0xfc, !PT ;  /* 0x3f80000006067812 */ /* 0x000fe400078efcff */
[----:B------:R-:W-:Y:S02]  /*0460*/  SHF.L.U32 R11, R10, R5, RZ ;  /* 0x000000050a0b7219 */ /* 0x000fe400000006ff */
[----:B------:R-:W0:Y:S02]  /*0470*/  MUFU.RCP R7, R6 ;  /* 0x0000000600077308 */ /* 0x000e240000001000 */
[----:B0-----:R-:W-:-:S04]  /*0480*/  FFMA R8, R6, R7, -1 ;  /* 0xbf80000006087423 */ /* 0x001fc80000000007 */
[----:B------:R-:W-:-:S04]  /*0490*/  FADD.FTZ R8, -R8, -RZ ;  /* 0x800000ff08087221 */ /* 0x000fc80000010100 */
[CCC-:B------:R-:W-:Y:S01]  /*04a0*/  FFMA.RM R9, R7.reuse, R8.reuse, R7.reuse ;  /* 0x0000000807097223 */ /* 0x1c0fe20000004007 */
[----:B------:R-:W-:-:S04]  /*04b0*/  FFMA.RP R8, R7, R8, R7 ;  /* 0x0000000807087223 */ /* 0x000fc80000008007 */
[C---:B------:R-:W-:Y:S02]  /*04c0*/  LOP3.LUT R7, R9.reuse, 0x7fffff, RZ, 0xc0, !PT ;  /* 0x007fffff09077812 */ /* 0x040fe400078ec0ff */
[----:B------:R-:W-:Y:S02]  /*04d0*/  FSETP.NEU.FTZ.AND P0, PT, R9, R8, PT ;  /* 0x000000080900720b */ /* 0x000fe40003f1d000 */
[----:B------:R-:W-:Y:S02]  /*04e0*/  LOP3.LUT R8, R7, 0x800000, RZ, 0xfc, !PT ;  /* 0x0080000007087812 */ /* 0x000fe400078efcff */
[----:B------:R-:W-:Y:S02]  /*04f0*/  SEL R7, RZ, 0xffffffff, !P0 ;  /* 0xffffffffff077807 */ /* 0x000fe40004000000 */
[----:B------:R-:W-:Y:S02]  /*0500*/  LOP3.LUT R6, R11, R8, RZ, 0xc0, !PT ;  /* 0x000000080b067212 */ /* 0x000fe400078ec0ff */
[----:B------:R-:W-:-:S02]  /*0510*/  IADD3 R7, PT, PT, -R7, RZ, RZ ;  /* 0x000000ff07077210 */ /* 0x000fc40007ffe1ff */
[-C--:B------:R-:W-:Y:S02]  /*0520*/  SHF.R.U32.HI R6, RZ, R5.reuse, R6 ;  /* 0x00000005ff067219 */ /* 0x080fe40000011606 */
[----:B------:R-:W-:Y:S02]  /*0530*/  LOP3.LUT P1, RZ, R7, R5, R8, 0xf8, !PT ;  /* 0x0000000507ff7212 */ /* 0x000fe4000782f808 */
[C---:B------:R-:W-:Y:S02]  /*0540*/  LOP3.LUT P0, RZ, R6.reuse, 0x1, RZ, 0xc0, !PT ;  /* 0x0000000106ff7812 */ /* 0x040fe4000780c0ff */
[----:B------:R-:W-:-:S04]  /*0550*/  LOP3.LUT P2, RZ, R6, 0x2, RZ, 0xc0, !PT ;  /* 0x0000000206ff7812 */ /* 0x000fc8000784c0ff */
[----:B------:R-:W-:Y:S02]  /*0560*/  PLOP3.LUT P0, PT, P0, P1, P2, 0xe0, 0x0 ;  /* 0x000000000000781c */ /* 0x000fe40000703c20 */
[----:B------:R-:W-:Y:S02]  /*0570*/  LOP3.LUT P1, RZ, R0, 0x7fffff, RZ, 0xc0, !PT ;  /* 0x007fffff00ff7812 */ /* 0x000fe4000782c0ff */
[----:B------:R-:W-:-:S05]  /*0580*/  SEL R5, RZ, 0x1, !P0 ;  /* 0x00000001ff057807 */ /* 0x000fca0004000000 */
[----:B------:R-:W-:-:S05]  /*0590*/  IMAD.MOV R5, RZ, RZ, -R5 ;  /* 0x000000ffff057224 */ /* 0x000fca00078e0a05 */
[----:B------:R-:W-:Y:S02]  /*05a0*/  ISETP.GE.AND P0, PT, R5, RZ, PT ;  /* 0x000000ff0500720c */ /* 0x000fe40003f06270 */
[----:B------:R-:W-:-:S04]  /*05b0*/  IADD3 R5, PT, PT, R2, -0xfc, RZ ;  /* 0xffffff0402057810 */ /* 0x000fc80007ffe0ff */
[----:B------:R-:W-:-:S07]  /*05c0*/  SHF.R.U32.HI R5, RZ, R5, R8 ;  /* 0x00000005ff057219 */ /* 0x000fce0000011608 */
[----:B------:R-:W-:-:S05]  /*05d0*/  @!P0 VIADD R5, R5, 0x1 ;  /* 0x0000000105058836 */ /* 0x000fca0000000000 */
[----:B------:R-:W-:-:S04]  /*05e0*/  @!P1 SHF.L.U32 R5, R5, 0x1, RZ ;  /* 0x0000000105059819 */ /* 0x000fc800000006ff */
[----:B------:R-:W-:Y:S01]  /*05f0*/  LOP3.LUT R5, R5, 0x80000000, R0, 0xf8, !PT ;  /* 0x8000000005057812 */ /* 0x000fe200078ef800 */
[----:B------:R-:W-:Y:S06]  /*0600*/  BRA `(.L_x_5) ;  /* 0x0000000000047947 */ /* 0x000fec0003800000 */
.L_x_6:
[----:B------:R0:W1:Y:S02]  /*0610*/  MUFU.RCP R5, R0 ;  /* 0x0000000000057308 */ /* 0x0000640000001000 */
.L_x_5:
[----:B------:R-:W-:Y:S05]  /*0620*/  BSYNC.RECONVERGENT B1 ;  /* 0x0000000000017941 */ /* 0x000fea0003800200 */
.L_x_3:
[----:B-1----:R-:W-:Y:S02]  /*0630*/  IMAD.MOV.U32 R2, RZ, RZ, R5 ;  /* 0x000000ffff027224 */ /* 0x002fe400078e0005 */
[----:B------:R-:W-:-:S04]  /*0640*/  HFMA2 R5, -RZ, RZ, 0, 0 ;  /* 0x00000000ff057431 */ /* 0x000fc800000001ff */
[----:B0-----:R-:W-:Y:S05]  /*0650*/  RET.REL.NODEC R4 `(_Z28logistic_nll_loss_bwd_kernelPKfjPKjS0_Pf) ;  /* 0xfffffff804687950 */ /* 0x001fea0003c3ffff */
.L_x_7:
[----:B------:R-:W-:-:S00]  /*0660*/  BRA `(.L_x_7) ;  /* 0xfffffffc00fc7947 */ /* 0x000fc0000383ffff */
[----:B------:R-:W-:-:S00]  /*0670*/  NOP ;  /* 0x0000000000007918 */ /* 0x000fc00000000000 */
        /* <DEDUP_REMOVED lines=8> */
.L_x_16:


//--------------------- .text._Z28logistic_nll_loss_fwd_kernelPKfjPKjS0_PfS3_ --------------------------
	.section	.text._Z28logistic_nll_loss_fwd_kernelPKfjPKjS0_PfS3_,"ax",@progbits
	.align	128
        .global         _Z28logistic_nll_loss_fwd_kernelPKfjPKjS0_PfS3_
        .type           _Z28logistic_nll_loss_fwd_kernelPKfjPKjS0_PfS3_,@function
        .size           _Z28logistic_nll_loss_fwd_kernelPKfjPKjS0_PfS3_,(.L_x_17 - _Z28logistic_nll_loss_fwd_kernelPKfjPKjS0_PfS3_)
        .other          _Z28logistic_nll_loss_fwd_kernelPKfjPKjS0_PfS3_,@"STO_CUDA_ENTRY STV_DEFAULT"
_Z28logistic_nll_loss_fwd_kernelPKfjPKjS0_PfS3_:
.text._Z28logistic_nll_loss_fwd_kernelPKfjPKjS0_PfS3_:
        /* <DEDUP_REMOVED lines=12> */
[----:B------:R-:W-:Y:S01]  /*00c0*/  HFMA2 R7, -RZ, RZ, 0.96630859375, -0.0022525787353515625 ;  /* 0x3bbb989dff077431 */ /* 0x000fe200000001ff */
[----:B------:R-:W-:Y:S01]  /*00d0*/  MOV R9, 0x437c0000 ;  /* 0x437c000000097802 */ /* 0x000fe20000000f00 */
[----:B------:R-:W-:Y:S03]  /*00e0*/  BSSY.RECONVERGENT B0, `(.L_x_8) ;  /* 0x0000014000007945 */ /* 0x000fe60003800200 */
[----:B--2---:R-:W-:-:S04]  /*00f0*/  FFMA.SAT R0, R4, -R7, 0.5 ;  /* 0x3f00000004007423 */ /* 0x004fc80000002807 */
[----:B------:R-:W-:-:S04]  /*0100*/  FFMA.RM R0, R0, R9, 12582913 ;  /* 0x4b40000100007423 */ /* 0x000fc80000004009 */
[C---:B------:R-:W-:Y:S01]  /*0110*/  FADD R7, R0.reuse, -12583039 ;  /* 0xcb40007f00077421 */ /* 0x040fe20000000000 */
[----:B------:R-:W-:-:S03]  /*0120*/  SHF.L.U32 R0, R0, 0x17, RZ ;  /* 0x0000001700007819 */ /* 0x000fc600000006ff */
[----:B------:R-:W-:-:S04]  /*0130*/  FFMA R7, R4, -1.4426950216293334961, -R7 ;  /* 0xbfb8aa3b04077823 */ /* 0x000fc80000000807 */
[----:B------:R-:W-:-:S06]  /*0140*/  FFMA R7, R4, -1.925963033500011079e-08, R7 ;  /* 0xb2a5706004077823 */ /* 0x000fcc0000000007 */
[----:B------:R-:W0:Y:S02]  /*0150*/  MUFU.EX2 R7, R7 ;  /* 0x0000000700077308 */ /* 0x000e240000000800 */
[----:B0-----:R-:W-:-:S05]  /*0160*/  FFMA R0, R0, R7, 1 ;  /* 0x3f80000000007423 */ /* 0x001fca0000000007 */
[----:B------:R-:W-:-:S04]  /*0170*/  IADD3 R2, PT, PT, R0, 0x1800000, RZ ;  /* 0x0180000000027810 */ /* 0x000fc80007ffe0ff */
[----:B------:R-:W-:-:S04]  /*0180*/  LOP3.LUT R2, R2, 0x7f800000, RZ, 0xc0, !PT ;  /* 0x7f80000002027812 */ /* 0x000fc800078ec0ff */
[----:B------:R-:W-:-:S13]  /*0190*/  ISETP.GT.U32.AND P0, PT, R2, 0x1ffffff, PT ;  /* 0x01ffffff0200780c */ /* 0x000fda0003f04070 */
[----:B------:R-:W-:Y:S05]  /*01a0*/  @P0 BRA `(.L_x_9) ;  /* 0x00000000000c0947 */ /* 0x000fea0003800000 */
[----:B------:R-:W-:-:S07]  /*01b0*/  MOV R4, 0x1d0 ;  /* 0x000001d000047802 */ /* 0x000fce0000000f00 */
[----:B------:R-:W-:Y:S05]  /*01c0*/  CALL.REL.NOINC `($__internal_1_$__cuda_sm20_rcp_rn_f32_slowpath) ;  /* 0x0000000400347944 */ /* 0x000fea0003c00000 */
[----:B------:R-:W-:Y:S05]  /*01d0*/  BRA `(.L_x_10) ;  /* 0x0000000000107947 */ /* 0x000fea0003800000 */
.L_x_9:
[----:B------:R-:W0:Y:S02]  /*01e0*/  MUFU.RCP R5, R0 ;  /* 0x0000000000057308 */ /* 0x000e240000001000 */
[----:B0-----:R-:W-:-:S04]  /*01f0*/  FFMA R2, R0, R5, -1 ;  /* 0xbf80000000027423 */ /* 0x001fc80000000005 */
[----:B------:R-:W-:-:S04]  /*0200*/  FADD.FTZ R2, -R2, -RZ ;  /* 0x800000ff02027221 */ /* 0x000fc80000010100 */
[----:B------:R-:W-:-:S07]  /*0210*/  FFMA R0, R5, R2, R5 ;  /* 0x0000000205007223 */ /* 0x000fce0000000005 */
.L_x_10:
[----:B------:R-:W-:Y:S05]  /*0220*/  BSYNC.RECONVERGENT B0 ;  /* 0x0000000000007941 */ /* 0x000fea0003800200 */
.L_x_8:
[----:B------:R-:W0:Y:S08]  /*0230*/  LDC.64 R6, c[0x0][0x390] ;  /* 0x0000e400ff067b82 */ /* 0x000e300000000a00 */
[----:B------:R-:W1:Y:S01]  /*0240*/  LDC.64 R12, c[0x0][0x398] ;  /* 0x0000e600ff0c7b82 */ /* 0x000e620000000a00 */
[----:B0-----:R-:W-:-:S05]  /*0250*/  IMAD.WIDE.U32 R6, R3, 0x4, R6 ;  /* 0x0000000403067825 */ /* 0x001fca00078e0006 */
[----:B------:R0:W2:Y:S01]  /*0260*/  LDG.E R4, desc[UR4][R6.64] ;  /* 0x0000000406047981 */ /* 0x0000a2000c1e1900 */
[----:B-1----:R-:W-:-:S05]  /*0270*/  IMAD.WIDE.U32 R12, R3, 0x4, R12 ;  /* 0x00000004030c7825 */ /* 0x002fca00078e000c */
[----:B------:R1:W3:Y:S01]  /*0280*/  LDG.E R2, desc[UR4][R12.64] ;  /* 0x000000040c027981 */ /* 0x0002e2000c1e1900 */
[C---:B------:R-:W-:Y:S01]  /*0290*/  FADD R10, -R0.reuse, 1 ;  /* 0x3f800000000a7421 */ /* 0x040fe20000000100 */
[C---:B------:R-:W-:Y:S01]  /*02a0*/  FMUL R5, R0.reuse, 8388608 ;  /* 0x4b00000000057820 */ /* 0x040fe20000400000 */
[----:B------:R-:W-:Y:S01]  /*02b0*/  FSETP.GEU.AND P1, PT, R0, 1.175494350822287508e-38, PT ;  /* 0x008000000000780b */ /* 0x000fe20003f2e000 */
[----:B------:R-:W-:Y:S02]  /*02c0*/  IMAD.MOV.U32 R15, RZ, RZ, 0x7f800000 ;  /* 0x7f800000ff0f7424 */ /* 0x000fe400078e00ff */
[----:B------:R-:W-:Y:S02]  /*02d0*/  FSETP.GEU.AND P0, PT, R10, 1.175494350822287508e-38, PT ;  /* 0x008000000a00780b */ /* 0x000fe40003f0e000 */
[----:B------:R-:W-:-:S04]  /*02e0*/  FSEL R5, R5, R0, !P1 ;  /* 0x0000000005057208 */ /* 0x000fc80004800000 */
[----:B------:R-:W-:-:S04]  /*02f0*/  IADD3 R8, PT, PT, R5, -0x3f2aaaab, RZ ;  /* 0xc0d5555505087810 */ /* 0x000fc80007ffe0ff */
[----:B------:R-:W-:Y:S01]  /*0300*/  LOP3.LUT R14, R8, 0xff800000, RZ, 0xc0, !PT ;  /* 0xff800000080e7812 */ /* 0x000fe200078ec0ff */
[----:B------:R-:W-:Y:S02]  /*0310*/  HFMA2 R8, -RZ, RZ, 1.5048828125, 33.21875 ;  /* 0x3e055027ff087431 */ /* 0x000fe400000001ff */
[----:B------:R-:W-:Y:S01]  /*0320*/  @!P0 FMUL R10, R10, 8388608 ;  /* 0x4b0000000a0a8820 */ /* 0x000fe20000400000 */
[-C--:B0-----:R-:W-:Y:S02]  /*0330*/  IADD3 R6, PT, PT, R5, -R14.reuse, RZ ;  /* 0x8000000e05067210 */ /* 0x081fe40007ffe0ff */
[----:B------:R-:W-:Y:S02]  /*0340*/  I2FP.F32.S32 R14, R14 ;  /* 0x0000000e000e7245 */ /* 0x000fe40000201400 */
[----:B------:R-:W-:Y:S01]  /*0350*/  IADD3 R9, PT, PT, R10, -0x3f2aaaab, RZ ;  /* 0xc0d555550a097810 */ /* 0x000fe20007ffe0ff */
[----:B------:R-:W-:Y:S01]  /*0360*/  FADD R6, R6, -1 ;  /* 0xbf80000006067421 */ /* 0x000fe20000000000 */
[----:B------:R-:W-:-:S02]  /*0370*/  ISETP.GT.U32.AND P3, PT, R10, 0x7f7fffff, PT ;  /* 0x7f7fffff0a00780c */ /* 0x000fc40003f64070 */
[----:B------:R-:W-:Y:S01]  /*0380*/  LOP3.LUT R9, R9, 0xff800000, RZ, 0xc0, !PT ;  /* 0xff80000009097812 */ /* 0x000fe200078ec0ff */
[----:B------:R-:W-:-:S03]  /*0390*/  FFMA R11, R6, -R8, 0.14084610342979431152 ;  /* 0x3e1039f6060b7423 */ /* 0x000fc60000000808 */
[----:B------:R-:W-:Y:S01]  /*03a0*/  IADD3 R7, PT, PT, R10, -R9, RZ ;  /* 0x800000090a077210 */ /* 0x000fe20007ffe0ff */
[----:B------:R-:W-:Y:S01]  /*03b0*/  FFMA R11, R6, R11, -0.12148627638816833496 ;  /* 0xbdf8cdcc060b7423 */ /* 0x000fe2000000000b */
[----:B------:R-:W-:-:S03]  /*03c0*/  I2FP.F32.S32 R9, R9 ;  /* 0x0000000900097245 */ /* 0x000fc60000201400 */
[----:B------:R-:W-:Y:S01]  /*03d0*/  FADD R7, R7, -1 ;  /* 0xbf80000007077421 */ /* 0x000fe20000000000 */
[----:B------:R-:W-:-:S03]  /*03e0*/  FFMA R11, R6, R11, 0.13980610668659210205 ;  /* 0x3e0f2955060b7423 */ /* 0x000fc6000000000b */
[----:B------:R-:W-:Y:S01]  /*03f0*/  FFMA R8, R7, -R8, 0.14084610342979431152 ;  /* 0x3e1039f607087423 */ /* 0x000fe20000000808 */
[----:B------:R-:W-:-:S03]  /*0400*/  FFMA R11, R6, R11, -0.16684235632419586182 ;  /* 0xbe2ad8b9060b7423 */ /* 0x000fc6000000000b */
[----:B------:R-:W-:Y:S01]  /*0410*/  FFMA R8, R7, R8, -0.12148627638816833496 ;  /* 0xbdf8cdcc07087423 */ /* 0x000fe20000000008 */
[----:B------:R-:W-:-:S03]  /*0420*/  FFMA R11, R6, R11, 0.20012299716472625732 ;  /* 0x3e4ced0b060b7423 */ /* 0x000fc6000000000b */
[C---:B------:R-:W-:Y:S01]  /*0430*/  FFMA R8, R7.reuse, R8, 0.13980610668659210205 ;  /* 0x3e0f295507087423 */ /* 0x040fe20000000008 */
[C---:B-1----:R-:W-:Y:S01]  /*0440*/  FFMA R13, R6.reuse, R11, -0.24999669194221496582 ;  /* 0xbe7fff22060d7423 */ /* 0x042fe2000000000b */
[----:B------:R-:W-:Y:S02]  /*0450*/  FSEL R11, RZ, -23, P1 ;  /* 0xc1b80000ff0b7808 */ /* 0x000fe40000800000 */
[----:B------:R-:W-:Y:S01]  /*0460*/  FFMA R8, R7, R8, -0.16684235632419586182 ;  /* 0xbe2ad8b907087423 */ /* 0x000fe20000000008 */
[----:B------:R-:W-:Y:S01]  /*0470*/  FFMA R13, R6, R13, 0.33333182334899902344 ;  /* 0x3eaaaa78060d7423 */ /* 0x000fe2000000000d */
[----:B------:R-:W-:Y:S01]  /*0480*/  ISETP.GT.U32.AND P1, PT, R5, 0x7f7fffff, PT ;  /* 0x7f7fffff0500780c */ /* 0x000fe20003f24070 */
[----:B------:R-:W-:Y:S01]  /*0490*/  FFMA R14, R14, 1.1920928955078125e-07, R11 ;  /* 0x340000000e0e7823 */ /* 0x000fe2000000000b */
[----:B------:R-:W-:Y:S01]  /*04a0*/  FFMA R8, R7, R8, 0.20012299716472625732 ;  /* 0x3e4ced0b07087423 */ /* 0x000fe20000000008 */
[----:B------:R-:W-:-:S03]  /*04b0*/  FFMA R13, R6, R13, -0.5 ;  /* 0xbf000000060d7423 */ /* 0x000fc6000000000d */
[----:B------:R-:W-:Y:S01]  /*04c0*/  FFMA R8, R7, R8, -0.24999669194221496582 ;  /* 0xbe7fff2207087423 */ /* 0x000fe20000000008 */
[----:B------:R-:W-:-:S03]  /*04d0*/  FMUL R13, R6, R13 ;  /* 0x0000000d060d7220 */ /* 0x000fc60000400000 */
[C---:B------:R-:W-:Y:S01]  /*04e0*/  FFMA R12, R7.reuse, R8, 0.33333182334899902344 ;  /* 0x3eaaaa78070c7423 */ /* 0x040fe20000000008 */
[----:B------:R-:W-:Y:S01]  /*04f0*/  FSEL R8, RZ, -23, P0 ;  /* 0xc1b80000ff087808 */ /* 0x000fe20000000000 */
[----:B------:R-:W-:Y:S01]  /*0500*/  FFMA R13, R6, R13, R6 ;  /* 0x0000000d060d7223 */ /* 0x000fe20000000006 */
[----:B------:R-:W-:Y:S01]  /*0510*/  FSETP.NEU.AND P0, PT, R10, RZ, PT ;  /* 0x000000ff0a00720b */ /* 0x000fe20003f0d000 */
[----:B------:R-:W-:Y:S02]  /*0520*/  FFMA R12, R7, R12, -0.5 ;  /* 0xbf000000070c7423 */ /* 0x000fe4000000000c */
[----:B------:R-:W-:Y:S01]  /*0530*/  FFMA R11, R9, 1.1920928955078125e-07, R8 ;  /* 0x34000000090b7823 */ /* 0x000fe20000000008 */
[----:B------:R-:W-:Y:S01]  /*0540*/  FFMA R13, R14, 0.69314718246459960938, R13 ;  /* 0x3f3172180e0d7823 */ /* 0x000fe2000000000d */
[----:B------:R-:W-:Y:S01]  /*0550*/  FMUL R12, R7, R12 ;  /* 0x0000000c070c7220 */ /* 0x000fe20000400000 */
[----:B------:R-:W0:Y:S01]  /*0560*/  LDC.64 R8, c[0x0][0x3a0] ;  /* 0x0000e800ff087b82 */ /* 0x000e220000000a00 */
[----:B------:R-:W-:-:S02]  /*0570*/  @P1 FFMA R13, R5, R15, +INF ;  /* 0x7f800000050d1423 */ /* 0x000fc4000000000f */
[----:B------:R-:W-:-:S04]  /*0580*/  FFMA R12, R7, R12, R7 ;  /* 0x0000000c070c7223 */ /* 0x000fc80000000007 */
[----:B------:R-:W-:Y:S01]  /*0590*/  FFMA R11, R11, 0.69314718246459960938, R12 ;  /* 0x3f3172180b0b7823 */ /* 0x000fe2000000000c */
[----:B------:R-:W1:Y:S01]  /*05a0*/  LDC.64 R6, c[0x0][0x3a8] ;  /* 0x0000ea00ff067b82 */ /* 0x000e620000000a00 */
[----:B------:R-:W-:-:S05]  /*05b0*/  @P3 FFMA R11, R10, R15, +INF ;  /* 0x7f8000000a0b3423 */ /* 0x000fca000000000f */
[----:B------:R-:W-:Y:S01]  /*05c0*/  FSEL R10, R11, -INF , P0 ;  /* 0xff8000000b0a7808 */ /* 0x000fe20000000000 */
[----:B0-----:R-:W-:-:S04]  /*05d0*/  IMAD.WIDE.U32 R8, R3, 0x4, R8 ;  /* 0x0000000403087825 */ /* 0x001fc800078e0008 */
[----:B-1----:R-:W-:Y:S01]  /*05e0*/  IMAD.WIDE.U32 R6, R3, 0x4, R6 ;  /* 0x0000000403067825 */ /* 0x002fe200078e0006 */
[----:B--2---:R-:W-:-:S04]  /*05f0*/  ISETP.NE.AND P2, PT, R4, RZ, PT ;  /* 0x000000ff0400720c */ /* 0x004fc80003f45270 */
[----:B------:R-:W-:Y:S02]  /*0600*/  FSEL R4, RZ, 1, !P2 ;  /* 0x3f800000ff047808 */ /* 0x000fe40005000000 */
[----:B------:R-:W-:-:S03]  /*0610*/  FSETP.NEU.AND P2, PT, R5, RZ, PT ;  /* 0x000000ff0500720b */ /* 0x000fc60003f4d000 */
[----:B------:R-:W-:Y:S01]  /*0620*/  FADD R5, -R4, 1 ;  /* 0x3f80000004057421 */ /* 0x000fe20000000100 */
[----:B------:R-:W-:-:S03]  /*0630*/  FSEL R13, R13, -INF , P2 ;  /* 0xff8000000d0d7808 */ /* 0x000fc60001000000 */
[----:B------:R-:W-:-:S04]  /*0640*/  FMUL R5, R5, R10 ;  /* 0x0000000a05057220 */ /* 0x000fc80000400000 */
[----:B------:R-:W-:-:S04]  /*0650*/  FFMA R5, R4, R13, R5 ;  /* 0x0000000d04057223 */ /* 0x000fc80000000005 */
[----:B---3--:R-:W-:-:S05]  /*0660*/  FMUL R5, R2, -R5 ;  /* 0x8000000502057220 */ /* 0x008fca0000400000 */
[----:B------:R-:W-:Y:S04]  /*0670*/  STG.E desc[UR4][R8.64], R5 ;  /* 0x0000000508007986 */ /* 0x000fe8000c101904 */
[----:B------:R-:W-:Y:S01]  /*0680*/  STG.E desc[UR4][R6.64], R0 ;  /* 0x0000000006007986 */ /* 0x000fe2000c101904 */
[----:B------:R-:W-:Y:S05]  /*0690*/  EXIT ;  /* 0x000000000000794d */ /* 0x000fea0003800000 */
        .weak           $__internal_1_$__cuda_sm20_rcp_rn_f32_slowpath
        .type           $__internal_1_$__cuda_sm20_rcp_rn_f32_slowpath,@function
        .size           $__internal_1_$__cuda_sm20_rcp_rn_f32_slowpath,(.L_x_17 - $__internal_1_$__cuda_sm20_rcp_rn_f32_slowpath)
$__internal_1_$__cuda_sm20_rcp_rn_f32_slowpath:
[----:B------:R-:W-:Y:S01]  /*06a0*/  SHF.L.U32 R2, R0, 0x1, RZ ;  /* 0x0000000100027819 */ /* 0x000fe200000006ff */
[----:B------:R-:W-:Y:S03]  /*06b0*/  BSSY.RECONVERGENT B1, `(.L_x_11) ;  /* 0x0000030000017945 */ /* 0x000fe60003800200 */
[----:B------:R-:W-:-:S04]  /*06c0*/  SHF.R.U32.HI R2, RZ, 0x18, R2 ;  /* 0x00000018ff027819 */ /* 0x000fc80000011602 */
[----:B------:R-:W-:-:S13]  /*06d0*/  ISETP.NE.U32.AND P0, PT, R2, RZ, PT ;  /* 0x000000ff0200720c */ /* 0x000fda0003f05070 */
[----:B------:R-:W-:Y:S05]  /*06e0*/  @P0 BRA `(.L_x_12) ;  /* 0x0000000000280947 */ /* 0x000fea0003800000 */
[----:B------:R-:W-:-:S04]  /*06f0*/  SHF.L.U32 R2, R0, 0x1, RZ ;  /* 0x0000000100027819 */ /* 0x000fc800000006ff */
        /* <DEDUP_REMOVED lines=9> */
.L_x_12:
[----:B------:R-:W-:-:S04]  /*0790*/  IADD3 R5, PT, PT, R2, -0xfd, RZ ;  /* 0xffffff0302057810 */ /* 0x000fc80007ffe0ff */
[----:B------:R-:W-:-:S13]  /*07a0*/  ISETP.GT.U32.AND P0, PT, R5, 0x1, PT ;  /* 0x000000010500780c */ /* 0x000fda0003f04070 */
[----:B------:R-:W-:Y:S05]  /*07b0*/  @P0 BRA `(.L_x_14) ;  /* 0x0000000000780947 */ /* 0x000fea0003800000 */
[----:B------:R-:W-:Y:S02]  /*07c0*/  LOP3.LUT R6, R0, 0x7fffff, RZ, 0xc0, !PT ;  /* 0x007fffff00067812 */ /* 0x000fe400078ec0ff */
[----:B------:R-:W-:Y:S02]  /*07d0*/  MOV R10, 0x3 ;  /* 0x00000003000a7802 */ /* 0x000fe40000000f00 */
        /* <DEDUP_REMOVED lines=24> */
[----:B------:R-:W-:-:S04]  /*0960*/  @!P0 IADD3 R5, PT, PT, R5, 0x1, RZ ;  /* 0x0000000105058810 */ /* 0x000fc80007ffe0ff */
[----:B------:R-:W-:-:S04]  /*0970*/  @!P1 SHF.L.U32 R5, R5, 0x1, RZ ;  /* 0x0000000105059819 */ /* 0x000fc800000006ff */
[----:B------:R-:W-:Y:S01]  /*0980*/  LOP3.LUT R5, R5, 0x80000000, R0, 0xf8, !PT ;  /* 0x8000000005057812 */ /* 0x000fe200078ef800 */
[----:B------:R-:W-:Y:S06]  /*0990*/  BRA `(.L_x_13) ;  /* 0x0000000000047947 */ /* 0x000fec0003800000 */
.L_x_14:
[----:B------:R0:W1:Y:S02]  /*09a0*/  MUFU.RCP R5, R0 ;  /* 0x0000000000057308 */ /* 0x0000640000001000 */
.L_x_13:
[----:B------:R-:W-:Y:S05]  /*09b0*/  BSYNC.RECONVERGENT B1 ;  /* 0x0000000000017941 */ /* 0x000fea0003800200 */
.L_x_11:
[----:B01----:R-:W-:Y:S01]  /*09c0*/  MOV R0, R5 ;  /* 0x0000000500007202 */ /* 0x003fe20000000f00 */
[----:B------:R-:W-:-:S04]  /*09d0*/  HFMA2 R5, -RZ, RZ, 0, 0 ;  /* 0x00000000ff057431 */ /* 0x000fc800000001ff */
[----:B------:R-:W-:Y:S05]  /*09e0*/  RET.REL.NODEC R4 `(_Z28logistic_nll_loss_fwd_kernelPKfjPKjS0_PfS3_) ;  /* 0xfffffff404847950 */ /* 0x000fea0003c3ffff */
.L_x_15:
        /* <DEDUP_REMOVED lines=9> */
.L_x_17:


//--------------------- .nv.shared.reserved.0     --------------------------
	.section	.nv.shared.reserved.0,"aw",@nobits
	.weak		__nv_reservedSMEM_offset_0_alias
	.size		__nv_reservedSMEM_offset_0_alias, 0, 64
	.other		__nv_reservedSMEM_offset_0_alias,@"STO_CUDA_RESERVED_SHARED STV_DEFAULT"
__nv_reservedSMEM_offset_0_alias:
	.zero		0
	.zero		64


//--------------------- .nv.constant0._Z28logistic_nll_loss_bwd_kernelPKfjPKjS0_Pf --------------------------
	.section	.nv.constant0._Z28logistic_nll_loss_bwd_kernelPKfjPKjS0_Pf,"a",@progbits
	.sectionflags	@""
	.align	4
.nv.constant0._Z28logistic_nll_loss_bwd_kernelPKfjPKjS0_Pf:
	.zero		936


//--------------------- .nv.constant0._Z28logistic_nll_loss_fwd_kernelPKfjPKjS0_PfS3_ --------------------------
	.section	.nv.constant0._Z28logistic_nll_loss_fwd_kernelPKfjPKjS0_PfS3_,"a",@progbits
	.sectionflags	@""
	.align	4
.nv.constant0._Z28logistic_nll_loss_fwd_kernelPKfjPKjS0_PfS3_:
	.zero		944


//--------------------- SYMBOLS --------------------------

	.type		.nv.reservedSmem.offset0,@object
	.size		.nv.reservedSmem.offset0,0x4
